//
// Generated by NVIDIA NVVM Compiler
//
// Compiler Build ID: CL-36424714
// Cuda compilation tools, release 13.0, V13.0.88
// Based on NVVM 20.0.0
//

.version 9.0
.target sm_100
.address_size 64

	// .globl	_Z6matMulPiS_S_iii

.visible .entry _Z6matMulPiS_S_iii(
	.param .u64 .ptr .align 1 _Z6matMulPiS_S_iii_param_0,
	.param .u64 .ptr .align 1 _Z6matMulPiS_S_iii_param_1,
	.param .u64 .ptr .align 1 _Z6matMulPiS_S_iii_param_2,
	.param .u32 _Z6matMulPiS_S_iii_param_3,
	.param .u32 _Z6matMulPiS_S_iii_param_4,
	.param .u32 _Z6matMulPiS_S_iii_param_5
)
{
	.reg .pred 	%p<13>;
	.reg .b32 	%r<107>;
	.reg .b64 	%rd<53>;

	ld.param.u64 	%rd7, [_Z6matMulPiS_S_iii_param_0];
	ld.param.u64 	%rd8, [_Z6matMulPiS_S_iii_param_1];
	ld.param.u64 	%rd6, [_Z6matMulPiS_S_iii_param_2];
	ld.param.u32 	%r32, [_Z6matMulPiS_S_iii_param_3];
	ld.param.u32 	%r30, [_Z6matMulPiS_S_iii_param_4];
	ld.param.u32 	%r31, [_Z6matMulPiS_S_iii_param_5];
	cvta.to.global.u64 	%rd1, %rd8;
	cvta.to.global.u64 	%rd2, %rd7;
	mov.u32 	%r33, %ctaid.y;
	mov.u32 	%r34, %ntid.y;
	mov.u32 	%r35, %tid.y;
	mad.lo.s32 	%r1, %r33, %r34, %r35;
	mov.u32 	%r36, %ctaid.x;
	mov.u32 	%r37, %ntid.x;
	mov.u32 	%r38, %tid.x;
	mad.lo.s32 	%r2, %r36, %r37, %r38;
	setp.ge.s32 	%p1, %r1, %r32;
	setp.ge.s32 	%p2, %r2, %r30;
	or.pred  	%p3, %p1, %p2;
	@%p3 bra 	$L__BB0_14;
	setp.lt.s32 	%p4, %r31, 1;
	mov.b32 	%r106, 0;
	@%p4 bra 	$L__BB0_13;
	mul.lo.s32 	%r3, %r31, %r1;
	and.b32  	%r4, %r31, 7;
	setp.lt.u32 	%p5, %r31, 8;
	mov.b32 	%r101, 0;
	mov.u32 	%r106, %r101;
	@%p5 bra 	$L__BB0_5;
	and.b32  	%r101, %r31, 2147483640;
	neg.s32 	%r95, %r101;
	shl.b32 	%r7, %r30, 3;
	mul.wide.u32 	%rd9, %r3, 4;
	add.s64 	%rd10, %rd9, %rd2;
	add.s64 	%rd52, %rd10, 16;
	mov.b32 	%r106, 0;
	mul.wide.s32 	%rd13, %r30, 4;
	mov.u32 	%r94, %r2;
$L__BB0_4:
	.pragma "nounroll";
	ld.global.u32 	%r43, [%rd52+-16];
	mul.wide.s32 	%rd11, %r94, 4;
	add.s64 	%rd12, %rd1, %rd11;
	ld.global.u32 	%r44, [%rd12];
	mad.lo.s32 	%r45, %r44, %r43, %r106;
	ld.global.u32 	%r46, [%rd52+-12];
	add.s64 	%rd14, %rd12, %rd13;
	ld.global.u32 	%r47, [%rd14];
	mad.lo.s32 	%r48, %r47, %r46, %r45;
	ld.global.u32 	%r49, [%rd52+-8];
	add.s64 	%rd15, %rd14, %rd13;
	ld.global.u32 	%r50, [%rd15];
	mad.lo.s32 	%r51, %r50, %r49, %r48;
	ld.global.u32 	%r52, [%rd52+-4];
	add.s64 	%rd16, %rd15, %rd13;
	ld.global.u32 	%r53, [%rd16];
	mad.lo.s32 	%r54, %r53, %r52, %r51;
	ld.global.u32 	%r55, [%rd52];
	add.s64 	%rd17, %rd16, %rd13;
	ld.global.u32 	%r56, [%rd17];
	mad.lo.s32 	%r57, %r56, %r55, %r54;
	ld.global.u32 	%r58, [%rd52+4];
	add.s64 	%rd18, %rd17, %rd13;
	ld.global.u32 	%r59, [%rd18];
	mad.lo.s32 	%r60, %r59, %r58, %r57;
	ld.global.u32 	%r61, [%rd52+8];
	add.s64 	%rd19, %rd18, %rd13;
	ld.global.u32 	%r62, [%rd19];
	mad.lo.s32 	%r63, %r62, %r61, %r60;
	ld.global.u32 	%r64, [%rd52+12];
	add.s64 	%rd20, %rd19, %rd13;
	ld.global.u32 	%r65, [%rd20];
	mad.lo.s32 	%r106, %r65, %r64, %r63;
	add.s32 	%r95, %r95, 8;
	add.s32 	%r94, %r94, %r7;
	add.s64 	%rd52, %rd52, 32;
	setp.ne.s32 	%p6, %r95, 0;
	@%p6 bra 	$L__BB0_4;
$L__BB0_5:
	setp.eq.s32 	%p7, %r4, 0;
	@%p7 bra 	$L__BB0_13;
	and.b32  	%r17, %r31, 3;
	setp.lt.u32 	%p8, %r4, 4;
	@%p8 bra 	$L__BB0_8;
	add.s32 	%r67, %r101, %r3;
	mul.wide.u32 	%rd21, %r67, 4;
	add.s64 	%rd22, %rd2, %rd21;
	ld.global.u32 	%r68, [%rd22];
	mad.lo.s32 	%r69, %r101, %r30, %r2;
	mul.wide.s32 	%rd23, %r69, 4;
	add.s64 	%rd24, %rd1, %rd23;
	ld.global.u32 	%r70, [%rd24];
	mad.lo.s32 	%r71, %r70, %r68, %r106;
	cvt.u64.u32 	%rd25, %r3;
	cvt.u64.u32 	%rd26, %r101;
	add.s64 	%rd27, %rd26, %rd25;
	shl.b64 	%rd28, %rd27, 2;
	add.s64 	%rd29, %rd2, %rd28;
	ld.global.u32 	%r72, [%rd29+4];
	mul.wide.s32 	%rd30, %r30, 4;
	add.s64 	%rd31, %rd24, %rd30;
	ld.global.u32 	%r73, [%rd31];
	mad.lo.s32 	%r74, %r73, %r72, %r71;
	ld.global.u32 	%r75, [%rd29+8];
	add.s64 	%rd32, %rd31, %rd30;
	ld.global.u32 	%r76, [%rd32];
	mad.lo.s32 	%r77, %r76, %r75, %r74;
	ld.global.u32 	%r78, [%rd29+12];
	add.s64 	%rd33, %rd32, %rd30;
	ld.global.u32 	%r79, [%rd33];
	mad.lo.s32 	%r106, %r79, %r78, %r77;
	add.s32 	%r101, %r101, 4;
$L__BB0_8:
	setp.eq.s32 	%p9, %r17, 0;
	@%p9 bra 	$L__BB0_13;
	setp.eq.s32 	%p10, %r17, 1;
	@%p10 bra 	$L__BB0_11;
	add.s32 	%r81, %r101, %r3;
	mul.wide.u32 	%rd34, %r81, 4;
	add.s64 	%rd35, %rd2, %rd34;
	ld.global.u32 	%r82, [%rd35];
	mad.lo.s32 	%r83, %r101, %r30, %r2;
	mul.wide.s32 	%rd36, %r83, 4;
	add.s64 	%rd37, %rd1, %rd36;
	ld.global.u32 	%r84, [%rd37];
	mad.lo.s32 	%r85, %r84, %r82, %r106;
	cvt.u64.u32 	%rd38, %r3;
	cvt.u64.u32 	%rd39, %r101;
	add.s64 	%rd40, %rd39, %rd38;
	shl.b64 	%rd41, %rd40, 2;
	add.s64 	%rd42, %rd2, %rd41;
	ld.global.u32 	%r86, [%rd42+4];
	mul.wide.s32 	%rd43, %r30, 4;
	add.s64 	%rd44, %rd37, %rd43;
	ld.global.u32 	%r87, [%rd44];
	mad.lo.s32 	%r106, %r87, %r86, %r85;
	add.s32 	%r101, %r101, 2;
$L__BB0_11:
	and.b32  	%r88, %r31, 1;
	setp.eq.b32 	%p11, %r88, 1;
	not.pred 	%p12, %p11;
	@%p12 bra 	$L__BB0_13;
	add.s32 	%r89, %r101, %r3;
	mul.wide.u32 	%rd45, %r89, 4;
	add.s64 	%rd46, %rd2, %rd45;
	ld.global.u32 	%r90, [%rd46];
	mad.lo.s32 	%r91, %r101, %r30, %r2;
	mul.wide.s32 	%rd47, %r91, 4;
	add.s64 	%rd48, %rd1, %rd47;
	ld.global.u32 	%r92, [%rd48];
	mad.lo.s32 	%r106, %r92, %r90, %r106;
$L__BB0_13:
	mad.lo.s32 	%r93, %r30, %r1, %r2;
	cvta.to.global.u64 	%rd49, %rd6;
	mul.wide.s32 	%rd50, %r93, 4;
	add.s64 	%rd51, %rd49, %rd50;
	st.global.u32 	[%rd51], %r106;
$L__BB0_14:
	ret;

}


// ===== COMPILED SASS (sm_100) =====

	.target	sm_100

	.elftype	@"ET_EXEC"


//--------------------- .note.nv.tkinfo           --------------------------
	.section	.note.nv.tkinfo,"",@"SHT_NOTE"
	.sectionflags	@"SHF_NOTE_NV_TKINFO"
	.tkinfo
        /*0018*/ 	.word	0x00000002
        /*0030*/ 	.string	""
        /*0030*/ 	.string	"ptxas"
        /*0030*/ 	.string	"Cuda compilation tools, release 13.0, V13.0.88"
        /*0030*/ 	.string	"Build cuda_13.0.r13.0/compiler.36424714_0"
        /*0030*/ 	.string	"-arch sm_100 -m 64 "



//--------------------- .note.nv.cuinfo           --------------------------
	.section	.note.nv.cuinfo,"",@"SHT_NOTE"
	.sectionflags	@"SHF_NOTE_NV_CUINFO"
        /*0018*/ 	.short	0x0002
        /*001a*/ 	.short	0x0064
        /*001c*/ 	.short	0x0082
	.zero		2


//--------------------- .nv.info                  --------------------------
	.section	.nv.info,"",@"SHT_CUDA_INFO"
	.align	4


	//----- nvinfo : EIATTR_REGCOUNT
	.align		4
        /*0000*/ 	.byte	0x04, 0x2f
        /*0002*/ 	.short	(.L_1 - .L_0)
	.align		4
.L_0:
        /*0004*/ 	.word	index@(_Z6matMulPiS_S_iii)
        /*0008*/ 	.word	0x00000020


	//----- nvinfo : EIATTR_FRAME_SIZE
	.align		4
.L_1:
        /*000c*/ 	.byte	0x04, 0x11
        /*000e*/ 	.short	(.L_3 - .L_2)
	.align		4
.L_2:
        /*0010*/ 	.word	index@(_Z6matMulPiS_S_iii)
        /*0014*/ 	.word	0x00000000


	//----- nvinfo : EIATTR_MIN_STACK_SIZE
	.align		4
.L_3:
        /*0018*/ 	.byte	0x04, 0x12
        /*001a*/ 	.short	(.L_5 - .L_4)
	.align		4
.L_4:
        /*001c*/ 	.word	index@(_Z6matMulPiS_S_iii)
        /*0020*/ 	.word	0x00000000
.L_5:


//--------------------- .nv.compat                --------------------------
	.section	.nv.compat,"",@"SHT_CUDA_COMPAT_INFO"
	.align	4
        /*0000*/ 	.byte	0x02, 0x09, 0x00, 0x00, 0x02, 0x02, 0x01, 0x00, 0x02, 0x05, 0x05, 0x00, 0x03, 0x07, 0x01, 0x01
        /*0010*/ 	.byte	0x02, 0x03, 0x00, 0x00, 0x02, 0x06, 0x01, 0x00, 0x04, 0x0b, 0x08, 0x00, 0x09, 0x00, 0x00, 0x00
        /*0020*/ 	.byte	0x00, 0x00, 0x00, 0x00


//--------------------- .nv.info._Z6matMulPiS_S_iii --------------------------
	.section	.nv.info._Z6matMulPiS_S_iii,"",@"SHT_CUDA_INFO"
	.sectionflags	@""
	.align	4


	//----- nvinfo : EIATTR_CUDA_API_VERSION
	.align		4
        /*0000*/ 	.byte	0x04, 0x37
        /*0002*/ 	.short	(.L_7 - .L_6)
.L_6:
        /*0004*/ 	.word	0x00000082


	//----- nvinfo : EIATTR_KPARAM_INFO
	.align		4
.L_7:
        /*0008*/ 	.byte	0x04, 0x17
        /*000a*/ 	.short	(.L_9 - .L_8)
.L_8:
        /*000c*/ 	.word	0x00000000
        /*0010*/ 	.short	0x0005
        /*0012*/ 	.short	0x0020
        /*0014*/ 	.byte	0x00, 0xf0, 0x11, 0x00


	//----- nvinfo : EIATTR_KPARAM_INFO
	.align		4
.L_9:
        /*0018*/ 	.byte	0x04, 0x17
        /*001a*/ 	.short	(.L_11 - .L_10)
.L_10:
        /*001c*/ 	.word	0x00000000
        /*0020*/ 	.short	0x0004
        /*0022*/ 	.short	0x001c
        /*0024*/ 	.byte	0x00, 0xf0, 0x11, 0x00


	//----- nvinfo : EIATTR_KPARAM_INFO
	.align		4
.L_11:
        /*0028*/ 	.byte	0x04, 0x17
        /*002a*/ 	.short	(.L_13 - .L_12)
.L_12:
        /*002c*/ 	.word	0x00000000
        /*0030*/ 	.short	0x0003
        /*0032*/ 	.short	0x0018
        /*0034*/ 	.byte	0x00, 0xf0, 0x11, 0x00


	//----- nvinfo : EIATTR_KPARAM_INFO
	.align		4
.L_13:
        /*0038*/ 	.byte	0x04, 0x17
        /*003a*/ 	.short	(.L_15 - .L_14)
.L_14:
        /*003c*/ 	.word	0x00000000
        /*0040*/ 	.short	0x0002
        /*0042*/ 	.short	0x0010
        /*0044*/ 	.byte	0x00, 0xf5, 0x21, 0x00


	//----- nvinfo : EIATTR_KPARAM_INFO
	.align		4
.L_15:
        /*0048*/ 	.byte	0x04, 0x17
        /*004a*/ 	.short	(.L_17 - .L_16)
.L_16:
        /*004c*/ 	.word	0x00000000
        /*0050*/ 	.short	0x0001
        /*0052*/ 	.short	0x0008
        /*0054*/ 	.byte	0x00, 0xf5, 0x21, 0x00


	//----- nvinfo : EIATTR_KPARAM_INFO
	.align		4
.L_17:
        /*0058*/ 	.byte	0x04, 0x17
        /*005a*/ 	.short	(.L_19 - .L_18)
.L_18:
        /*005c*/ 	.word	0x00000000
        /*0060*/ 	.short	0x0000
        /*0062*/ 	.short	0x0000
        /*0064*/ 	.byte	0x00, 0xf5, 0x21, 0x00


	//----- nvinfo : EIATTR_SPARSE_MMA_MASK
	.align		4
.L_19:
        /*0068*/ 	.byte	0x03, 0x50
        /*006a*/ 	.short	0x0000


	//----- nvinfo : EIATTR_MAXREG_COUNT
	.align		4
        /*006c*/ 	.byte	0x03, 0x1b
        /*006e*/ 	.short	0x00ff


	//----- nvinfo : EIATTR_MERCURY_ISA_VERSION
	.align		4
        /*0070*/ 	.byte	0x03, 0x5f
        /*0072*/ 	.short	0x0101


	//----- nvinfo : EIATTR_VRC_CTA_INIT_COUNT
	.align		4
        /*0074*/ 	.byte	0x02, 0x4a
	.zero		1
	.zero		1


	//----- nvinfo : EIATTR_EXIT_INSTR_OFFSETS
	.align		4
        /*0078*/ 	.byte	0x04, 0x1c
        /*007a*/ 	.short	(.L_21 - .L_20)


	//   ....[0]....
.L_20:
        /*007c*/ 	.word	0x000000c0


	//   ....[1]....
        /*0080*/ 	.word	0x000008d0


	//----- nvinfo : EIATTR_CBANK_PARAM_SIZE
	.align		4
.L_21:
        /*0084*/ 	.byte	0x03, 0x19
        /*0086*/ 	.short	0x0024


	//----- nvinfo : EIATTR_PARAM_CBANK
	.align		4
        /*0088*/ 	.byte	0x04, 0x0a
        /*008a*/ 	.short	(.L_23 - .L_22)
	.align		4
.L_22:
        /*008c*/ 	.word	index@(.nv.constant0._Z6matMulPiS_S_iii)
        /*0090*/ 	.short	0x0380
        /*0092*/ 	.short	0x0024


	//----- nvinfo : EIATTR_SW_WAR
	.align		4
.L_23:
        /*0094*/ 	.byte	0x04, 0x36
        /*0096*/ 	.short	(.L_25 - .L_24)
.L_24:
        /*0098*/ 	.word	0x00000008
.L_25:


//--------------------- .nv.callgraph             --------------------------
	.section	.nv.callgraph,"",@"SHT_CUDA_CALLGRAPH"
	.align	4
	.sectionentsize	8
	.align		4
        /*0000*/ 	.word	0x00000000
	.align		4
        /*0004*/ 	.word	0xffffffff
	.align		4
        /*0008*/ 	.word	0x00000000
	.align		4
        /*000c*/ 	.word	0xfffffffe
	.align		4
        /*0010*/ 	.word	0x00000000
	.align		4
        /*0014*/ 	.word	0xfffffffd
	.align		4
        /*0018*/ 	.word	0x00000000
	.align		4
        /*001c*/ 	.word	0xfffffffc


//--------------------- .text._Z6matMulPiS_S_iii  --------------------------
	.section	.text._Z6matMulPiS_S_iii,"ax",@progbits
	.align	128
        .global         _Z6matMulPiS_S_iii
        .type           _Z6matMulPiS_S_iii,@function
        .size           _Z6matMulPiS_S_iii,(.L_x_5 - _Z6matMulPiS_S_iii)
        .other          _Z6matMulPiS_S_iii,@"STO_CUDA_ENTRY STV_DEFAULT"
_Z6matMulPiS_S_iii:
.text._Z6matMulPiS_S_iii:
[----:B------:R-:W-:Y:S01]  /*0000*/  LDC R1, c[0x0][0x37c] ;  /* 0x0000df00ff017b82 */ /* 0x000fe20000000800 */
[----:B------:R-:W0:Y:S07]  /*0010*/  S2R R5, SR_TID.X ;  /* 0x0000000000057919 */ /* 0x000e2e0000002100 */
[----:B------:R-:W1:Y:S01]  /*0020*/  LDC R19, c[0x0][0x364] ;  /* 0x0000d900ff137b82 */ /* 0x000e620000000800 */
[----:B------:R-:W1:Y:S07]  /*0030*/  S2R R4, SR_TID.Y ;  /* 0x0000000000047919 */ /* 0x000e6e0000002200 */
[----:B------:R-:W0:Y:S08]  /*0040*/  S2UR UR5, SR_CTAID.X ;  /* 0x00000000000579c3 */ /* 0x000e300000002500 */
[----:B------:R-:W0:Y:S08]  /*0050*/  LDC R0, c[0x0][0x360] ;  /* 0x0000d800ff007b82 */ /* 0x000e300000000800 */
[----:B------:R-:W1:Y:S08]  /*0060*/  S2UR UR4, SR_CTAID.Y ;  /* 0x00000000000479c3 */ /* 0x000e700000002600 */
[----:B------:R-:W2:Y:S01]  /*0070*/  LDC.64 R2, c[0x0][0x398] ;  /* 0x0000e600ff027b82 */ /* 0x000ea20000000a00 */
[----:B0-----:R-:W-:-:S02]  /*0080*/  IMAD R0, R0, UR5, R5 ;  /* 0x0000000500007c24 */ /* 0x001fc4000f8e0205 */
[----:B-1----:R-:W-:-:S03]  /*0090*/  IMAD R19, R19, UR4, R4 ;  /* 0x0000000413137c24 */ /* 0x002fc6000f8e0204 */
[----:B--2---:R-:W-:-:S04]  /*00a0*/  ISETP.GE.AND P0, PT, R0, R3, PT ;  /* 0x000000030000720c */ /* 0x004fc80003f06270 */
[----:B------:R-:W-:-:S13]  /*00b0*/  ISETP.GE.OR P0, PT, R19, R2, P0 ;  /* 0x000000021300720c */ /* 0x000fda0000706670 */
[----:B------:R-:W-:Y:S05]  /*00c0*/  @P0 EXIT ;  /* 0x000000000000094d */ /* 0x000fea0003800000 */
[----:B------:R-:W0:Y:S01]  /*00d0*/  LDC R2, c[0x0][0x3a0] ;  /* 0x0000e800ff027b82 */ /* 0x000e220000000800 */
[----:B------:R-:W1:Y:S01]  /*00e0*/  LDCU.64 UR4, c[0x0][0x358] ;  /* 0x00006b00ff0477ac */ /* 0x000e620008000a00 */
[----:B------:R-:W-:Y:S01]  /*00f0*/  HFMA2 R24, -RZ, RZ, 0, 0 ;  /* 0x00000000ff187431 */ /* 0x000fe200000001ff */
[----:B0-----:R-:W-:-:S13]  /*0100*/  ISETP.GE.AND P0, PT, R2, 0x1, PT ;  /* 0x000000010200780c */ /* 0x001fda0003f06270 */
[----:B-1----:R-:W-:Y:S05]  /*0110*/  @!P0 BRA `(.L_x_0) ;  /* 0x0000000400dc8947 */ /* 0x002fea0003800000 */
[C---:B------:R-:W-:Y:S01]  /*0120*/  ISETP.GE.U32.AND P1, PT, R2.reuse, 0x8, PT ;  /* 0x000000080200780c */ /* 0x040fe20003f26070 */
[----:B------:R-:W-:Y:S01]  /*0130*/  IMAD R20, R19, R2, RZ ;  /* 0x0000000213147224 */ /* 0x000fe200078e02ff */
[----:B------:R-:W-:Y:S02]  /*0140*/  LOP3.LUT R27, R2, 0x7, RZ, 0xc0, !PT ;  /* 0x00000007021b7812 */ /* 0x000fe400078ec0ff */
[----:B------:R-:W-:Y:S02]  /*0150*/  MOV R21, RZ ;  /* 0x000000ff00157202 */ /* 0x000fe40000000f00 */
[----:B------:R-:W-:Y:S02]  /*0160*/  ISETP.NE.AND P0, PT, R27, RZ, PT ;  /* 0x000000ff1b00720c */ /* 0x000fe40003f05270 */
[----:B------:R-:W-:-:S05]  /*0170*/  MOV R24, RZ ;  /* 0x000000ff00187202 */ /* 0x000fca0000000f00 */
[----:B------:R-:W-:Y:S06]  /*0180*/  @!P1 BRA `(.L_x_1) ;  /* 0x0000000000c09947 */ /* 0x000fec0003800000 */
[----:B------:R-:W0:Y:S01]  /*0190*/  LDC.64 R4, c[0x0][0x380] ;  /* 0x0000e000ff047b82 */ /* 0x000e220000000a00 */
[----:B------:R-:W-:Y:S02]  /*01a0*/  LOP3.LUT R21, R2, 0x7ffffff8, RZ, 0xc0, !PT ;  /* 0x7ffffff802157812 */ /* 0x000fe400078ec0ff */
[----:B------:R-:W-:Y:S02]  /*01b0*/  MOV R24, RZ ;  /* 0x000000ff00187202 */ /* 0x000fe40000000f00 */
[----:B------:R-:W-:Y:S02]  /*01c0*/  MOV R18, R0 ;  /* 0x0000000000127202 */ /* 0x000fe40000000f00 */
[----:B------:R-:W-:Y:S01]  /*01d0*/  IADD3 R22, PT, PT, -R21, RZ, RZ ;  /* 0x000000ff15167210 */ /* 0x000fe20007ffe1ff */
[----:B0-----:R-:W-:-:S03]  /*01e0*/  IMAD.WIDE.U32 R4, R20, 0x4, R4 ;  /* 0x0000000414047825 */ /* 0x001fc600078e0004 */
[----:B------:R-:W-:-:S04]  /*01f0*/  IADD3 R6, P1, PT, R4, 0x10, RZ ;  /* 0x0000001004067810 */ /* 0x000fc80007f3e0ff */
[----:B------:R-:W-:-:S09]  /*0200*/  IADD3.X R5, PT, PT, RZ, R5, RZ, P1, !PT ;  /* 0x00000005ff057210 */ /* 0x000fd20000ffe4ff */
.L_x_2:
[----:B------:R-:W0:Y:S01]  /*0210*/  LDC.64 R16, c[0x0][0x388] ;  /* 0x0000e200ff107b82 */ /* 0x000e220000000a00 */
[----:B------:R-:W-:-:S05]  /*0220*/  MOV R4, R6 ;  /* 0x0000000600047202 */ /* 0x000fca0000000f00 */
[----:B------:R-:W2:Y:S04]  /*0230*/  LDG.E R25, desc[UR4][R4.64+-0x10] ;  /* 0xfffff00404197981 */ /* 0x000ea8000c1e1900 */
[----:B------:R-:W3:Y:S04]  /*0240*/  LDG.E R23, desc[UR4][R4.64+-0xc] ;  /* 0xfffff40404177981 */ /* 0x000ee8000c1e1900 */
[----:B------:R-:W4:Y:S04]  /*0250*/  LDG.E R29, desc[UR4][R4.64+-0x8] ;  /* 0xfffff804041d7981 */ /* 0x000f28000c1e1900 */
[----:B------:R-:W5:Y:S01]  /*0260*/  LDG.E R28, desc[UR4][R4.64+-0x4] ;  /* 0xfffffc04041c7981 */ /* 0x000f62000c1e1900 */
[----:B0-----:R-:W-:-:S05]  /*0270*/  IMAD.WIDE R16, R18, 0x4, R16 ;  /* 0x0000000412107825 */ /* 0x001fca00078e0210 */
[----:B------:R0:W2:Y:S01]  /*0280*/  LDG.E R26, desc[UR4][R16.64] ;  /* 0x00000004101a7981 */ /* 0x0000a2000c1e1900 */
[----:B------:R-:W-:-:S04]  /*0290*/  IMAD.WIDE R14, R3, 0x4, R16 ;  /* 0x00000004030e7825 */ /* 0x000fc800078e0210 */
[C---:B------:R-:W-:Y:S02]  /*02a0*/  IMAD.WIDE R6, R3.reuse, 0x4, R14 ;  /* 0x0000000403067825 */ /* 0x040fe400078e020e */
[----:B------:R-:W3:Y:S02]  /*02b0*/  LDG.E R14, desc[UR4][R14.64] ;  /* 0x000000040e0e7981 */ /* 0x000ee4000c1e1900 */
[C---:B------:R-:W-:Y:S02]  /*02c0*/  IMAD.WIDE R10, R3.reuse, 0x4, R6 ;  /* 0x00000004030a7825 */ /* 0x040fe400078e0206 */
[----:B------:R-:W4:Y:S02]  /*02d0*/  LDG.E R6, desc[UR4][R6.64] ;  /* 0x0000000406067981 */ /* 0x000f24000c1e1900 */
[C---:B------:R-:W-:Y:S02]  /*02e0*/  IMAD.WIDE R8, R3.reuse, 0x4, R10 ;  /* 0x0000000403087825 */ /* 0x040fe400078e020a */
[----:B------:R-:W5:Y:S02]  /*02f0*/  LDG.E R10, desc[UR4][R10.64] ;  /* 0x000000040a0a7981 */ /* 0x000f64000c1e1900 */
[----:B------:R-:W-:-:S02]  /*0300*/  IMAD.WIDE R12, R3, 0x4, R8 ;  /* 0x00000004030c7825 */ /* 0x000fc400078e0208 */
[----:B------:R-:W5:Y:S04]  /*0310*/  LDG.E R7, desc[UR4][R4.64] ;  /* 0x0000000404077981 */ /* 0x000f68000c1e1900 */
[----:B------:R-:W5:Y:S01]  /*0320*/  LDG.E R8, desc[UR4][R8.64] ;  /* 0x0000000408087981 */ /* 0x000f62000c1e1900 */
[----:B0-----:R-:W-:-:S03]  /*0330*/  IMAD.WIDE R16, R3, 0x4, R12 ;  /* 0x0000000403107825 */ /* 0x001fc600078e020c */
[----:B------:R-:W5:Y:S04]  /*0340*/  LDG.E R12, desc[UR4][R12.64] ;  /* 0x000000040c0c7981 */ /* 0x000f68000c1e1900 */
[----:B------:R-:W5:Y:S04]  /*0350*/  LDG.E R15, desc[UR4][R16.64] ;  /* 0x00000004100f7981 */ /* 0x000f68000c1e1900 */
[----:B------:R-:W5:Y:S04]  /*0360*/  LDG.E R9, desc[UR4][R4.64+0x4] ;  /* 0x0000040404097981 */ /* 0x000f68000c1e1900 */
[----:B------:R-:W5:Y:S01]  /*0370*/  LDG.E R11, desc[UR4][R4.64+0xc] ;  /* 0x00000c04040b7981 */ /* 0x000f62000c1e1900 */
[----:B--2---:R-:W-:-:S02]  /*0380*/  IMAD R26, R25, R26, R24 ;  /* 0x0000001a191a7224 */ /* 0x004fc400078e0218 */
[----:B------:R-:W-:Y:S02]  /*0390*/  IMAD.WIDE R24, R3, 0x4, R16 ;  /* 0x0000000403187825 */ /* 0x000fe400078e0210 */
[----:B------:R0:W2:Y:S04]  /*03a0*/  LDG.E R16, desc[UR4][R4.64+0x8] ;  /* 0x0000080404107981 */ /* 0x0000a8000c1e1900 */
[----:B------:R-:W2:Y:S01]  /*03b0*/  LDG.E R24, desc[UR4][R24.64] ;  /* 0x0000000418187981 */ /* 0x000ea2000c1e1900 */
[----:B---3--:R-:W-:Y:S01]  /*03c0*/  IMAD R14, R23, R14, R26 ;  /* 0x0000000e170e7224 */ /* 0x008fe200078e021a */
[----:B------:R-:W-:-:S03]  /*03d0*/  IADD3 R22, PT, PT, R22, 0x8, RZ ;  /* 0x0000000816167810 */ /* 0x000fc60007ffe0ff */
[----:B----4-:R-:W-:Y:S01]  /*03e0*/  IMAD R29, R29, R6, R14 ;  /* 0x000000061d1d7224 */ /* 0x010fe200078e020e */
[----:B------:R-:W-:-:S03]  /*03f0*/  ISETP.NE.AND P1, PT, R22, RZ, PT ;  /* 0x000000ff1600720c */ /* 0x000fc60003f25270 */
[----:B-----5:R-:W-:Y:S01]  /*0400*/  IMAD R10, R28, R10, R29 ;  /* 0x0000000a1c0a7224 */ /* 0x020fe200078e021d */
[----:B------:R-:W-:-:S03]  /*0410*/  IADD3 R6, P2, PT, R4, 0x20, RZ ;  /* 0x0000002004067810 */ /* 0x000fc60007f5e0ff */
[----:B------:R-:W-:Y:S01]  /*0420*/  IMAD R7, R7, R8, R10 ;  /* 0x0000000807077224 */ /* 0x000fe200078e020a */
[----:B0-----:R-:W-:Y:S02]  /*0430*/  IADD3.X R5, PT, PT, RZ, R5, RZ, P2, !PT ;  /* 0x00000005ff057210 */ /* 0x001fe400017fe4ff */
[----:B------:R-:W-:Y:S01]  /*0440*/  LEA R18, R3, R18, 0x3 ;  /* 0x0000001203127211 */ /* 0x000fe200078e18ff */
[----:B------:R-:W-:-:S04]  /*0450*/  IMAD R7, R9, R12, R7 ;  /* 0x0000000c09077224 */ /* 0x000fc800078e0207 */
[----:B--2---:R-:W-:-:S04]  /*0460*/  IMAD R7, R16, R15, R7 ;  /* 0x0000000f10077224 */ /* 0x004fc800078e0207 */
[----:B------:R-:W-:Y:S01]  /*0470*/  IMAD R24, R11, R24, R7 ;  /* 0x000000180b187224 */ /* 0x000fe200078e0207 */
[----:B------:R-:W-:Y:S06]  /*0480*/  @P1 BRA `(.L_x_2) ;  /* 0xfffffffc00601947 */ /* 0x000fec000383ffff */
.L_x_1:
[----:B------:R-:W-:Y:S05]  /*0490*/  @!P0 BRA `(.L_x_0) ;  /* 0x0000000000fc8947 */ /* 0x000fea0003800000 */
[----:B------:R-:W-:Y:S02]  /*04a0*/  ISETP.GE.U32.AND P1, PT, R27, 0x4, PT ;  /* 0x000000041b00780c */ /* 0x000fe40003f26070 */
[----:B------:R-:W-:-:S04]  /*04b0*/  LOP3.LUT R16, R2, 0x3, RZ, 0xc0, !PT ;  /* 0x0000000302107812 */ /* 0x000fc800078ec0ff */
[----:B------:R-:W-:-:S07]  /*04c0*/  ISETP.NE.AND P0, PT, R16, RZ, PT ;  /* 0x000000ff1000720c */ /* 0x000fce0003f05270 */
[----:B------:R-:W-:Y:S06]  /*04d0*/  @!P1 BRA `(.L_x_3) ;  /* 0x00000000006c9947 */ /* 0x000fec0003800000 */
[----:B------:R-:W0:Y:S01]  /*04e0*/  LDC.64 R6, c[0x0][0x388] ;  /* 0x0000e200ff067b82 */ /* 0x000e220000000a00 */
[----:B------:R-:W1:Y:S01]  /*04f0*/  LDCU.64 UR6, c[0x0][0x380] ;  /* 0x00007000ff0677ac */ /* 0x000e620008000a00 */
[----:B------:R-:W-:Y:S01]  /*0500*/  IMAD R9, R21, R3, R0 ;  /* 0x0000000315097224 */ /* 0x000fe200078e0200 */
[CC--:B------:R-:W-:Y:S02]  /*0510*/  IADD3 R5, PT, PT, R20.reuse, R21.reuse, RZ ;  /* 0x0000001514057210 */ /* 0x0c0fe40007ffe0ff */
[----:B------:R-:W-:-:S03]  /*0520*/  IADD3 R10, P1, PT, R20, R21, RZ ;  /* 0x00000015140a7210 */ /* 0x000fc60007f3e0ff */
[----:B------:R-:W2:Y:S01]  /*0530*/  LDC.64 R14, c[0x0][0x380] ;  /* 0x0000e000ff0e7b82 */ /* 0x000ea20000000a00 */
[----:B0-----:R-:W-:-:S04]  /*0540*/  IMAD.WIDE R6, R9, 0x4, R6 ;  /* 0x0000000409067825 */ /* 0x001fc800078e0206 */
[----:B------:R-:W-:Y:S02]  /*0550*/  IMAD.WIDE R8, R3, 0x4, R6 ;  /* 0x0000000403087825 */ /* 0x000fe400078e0206 */
[----:B------:R-:W3:Y:S02]  /*0560*/  LDG.E R6, desc[UR4][R6.64] ;  /* 0x0000000406067981 */ /* 0x000ee4000c1e1900 */
[----:B--2---:R-:W-:Y:S01]  /*0570*/  IMAD.WIDE.U32 R14, R5, 0x4, R14 ;  /* 0x00000004050e7825 */ /* 0x004fe200078e000e */
[----:B------:R-:W-:Y:S02]  /*0580*/  IADD3.X R5, PT, PT, RZ, RZ, RZ, P1, !PT ;  /* 0x000000ffff057210 */ /* 0x000fe40000ffe4ff */
[----:B-1----:R-:W-:-:S03]  /*0590*/  LEA R4, P1, R10, UR6, 0x2 ;  /* 0x000000060a047c11 */ /* 0x002fc6000f8210ff */
[----:B------:R-:W3:Y:S01]  /*05a0*/  LDG.E R15, desc[UR4][R14.64] ;  /* 0x000000040e0f7981 */ /* 0x000ee2000c1e1900 */
[----:B------:R-:W-:Y:S01]  /*05b0*/  LEA.HI.X R5, R10, UR7, R5, 0x2, P1 ;  /* 0x000000070a057c11 */ /* 0x000fe200088f1405 */
[C---:B------:R-:W-:Y:S02]  /*05c0*/  IMAD.WIDE R10, R3.reuse, 0x4, R8 ;  /* 0x00000004030a7825 */ /* 0x040fe400078e0208 */
[----:B------:R-:W2:Y:S04]  /*05d0*/  LDG.E R8, desc[UR4][R8.64] ;  /* 0x0000000408087981 */ /* 0x000ea8000c1e1900 */
[----:B------:R-:W2:Y:S01]  /*05e0*/  LDG.E R17, desc[UR4][R4.64+0x4] ;  /* 0x0000040404117981 */ /* 0x000ea2000c1e1900 */
[----:B------:R-:W-:-:S03]  /*05f0*/  IMAD.WIDE R12, R3, 0x4, R10 ;  /* 0x00000004030c7825 */ /* 0x000fc600078e020a */
[----:B------:R-:W4:Y:S04]  /*0600*/  LDG.E R22, desc[UR4][R10.64] ;  /* 0x000000040a167981 */ /* 0x000f28000c1e1900 */
[----:B------:R-:W4:Y:S04]  /*0610*/  LDG.E R18, desc[UR4][R4.64+0x8] ;  /* 0x0000080404127981 */ /* 0x000f28000c1e1900 */
[----:B------:R-:W5:Y:S04]  /*0620*/  LDG.E R26, desc[UR4][R4.64+0xc] ;  /* 0x00000c04041a7981 */ /* 0x000f68000c1e1900 */
[----:B------:R-:W5:Y:S01]  /*0630*/  LDG.E R12, desc[UR4][R12.64] ;  /* 0x000000040c0c7981 */ /* 0x000f62000c1e1900 */
[----:B------:R-:W-:Y:S01]  /*0640*/  IADD3 R21, PT, PT, R21, 0x4, RZ ;  /* 0x0000000415157810 */ /* 0x000fe20007ffe0ff */
[----:B---3--:R-:W-:-:S04]  /*0650*/  IMAD R24, R15, R6, R24 ;  /* 0x000000060f187224 */ /* 0x008fc800078e0218 */
[----:B--2---:R-:W-:-:S04]  /*0660*/  IMAD R17, R17, R8, R24 ;  /* 0x0000000811117224 */ /* 0x004fc800078e0218 */
[----:B----4-:R-:W-:-:S04]  /*0670*/  IMAD R17, R18, R22, R17 ;  /* 0x0000001612117224 */ /* 0x010fc800078e0211 */
[----:B-----5:R-:W-:-:S07]  /*0680*/  IMAD R24, R26, R12, R17 ;  /* 0x0000000c1a187224 */ /* 0x020fce00078e0211 */
.L_x_3:
[----:B------:R-:W-:Y:S05]  /*0690*/  @!P0 BRA `(.L_x_0) ;  /* 0x00000000007c8947 */ /* 0x000fea0003800000 */
[----:B------:R-:W-:Y:S01]  /*06a0*/  ISETP.NE.AND P1, PT, R16, 0x1, PT ;  /* 0x000000011000780c */ /* 0x000fe20003f25270 */
[----:B------:R-:W0:Y:S01]  /*06b0*/  LDC.64 R12, c[0x0][0x380] ;  /* 0x0000e000ff0c7b82 */ /* 0x000e220000000a00 */
[----:B------:R-:W-:-:S04]  /*06c0*/  LOP3.LUT R2, R2, 0x1, RZ, 0xc0, !PT ;  /* 0x0000000102027812 */ /* 0x000fc800078ec0ff */
[----:B------:R-:W-:-:S03]  /*06d0*/  ISETP.NE.U32.AND P0, PT, R2, 0x1, PT ;  /* 0x000000010200780c */ /* 0x000fc60003f05070 */
[----:B------:R-:W1:Y:S04]  /*06e0*/  LDC.64 R10, c[0x0][0x388] ;  /* 0x0000e200ff0a7b82 */ /* 0x000e680000000a00 */
[CC--:B------:R-:W-:Y:S02]  /*06f0*/  @P1 IADD3 R15, PT, PT, R20.reuse, R21.reuse, RZ ;  /* 0x00000015140f1210 */ /* 0x0c0fe40007ffe0ff */
[----:B------:R-:W-:Y:S02]  /*0700*/  @P1 IADD3 R2, P2, PT, R20, R21, RZ ;  /* 0x0000001514021210 */ /* 0x000fe40007f5e0ff */
[----:B------:R-:W2:Y:S02]  /*0710*/  @P1 LDC.64 R4, c[0x0][0x380] ;  /* 0x0000e000ff041b82 */ /* 0x000ea40000000a00 */
[----:B------:R-:W-:-:S06]  /*0720*/  @P1 IADD3.X R14, PT, PT, RZ, RZ, RZ, P2, !PT ;  /* 0x000000ffff0e1210 */ /* 0x000fcc00017fe4ff */
[----:B------:R-:W3:Y:S01]  /*0730*/  LDC.64 R6, c[0x0][0x380] ;  /* 0x0000e000ff067b82 */ /* 0x000ee20000000a00 */
[----:B0-----:R-:W-:-:S04]  /*0740*/  @P1 IMAD.WIDE.U32 R12, R15, 0x4, R12 ;  /* 0x000000040f0c1825 */ /* 0x001fc800078e000c */
[C---:B------:R-:W-:Y:S01]  /*0750*/  @P1 IMAD R15, R21.reuse, R3, R0 ;  /* 0x00000003150f1224 */ /* 0x040fe200078e0200 */
[----:B------:R-:W-:Y:S01]  /*0760*/  @P1 IADD3 R21, PT, PT, R21, 0x2, RZ ;  /* 0x0000000215151810 */ /* 0x000fe20007ffe0ff */
[----:B------:R-:W4:Y:S01]  /*0770*/  @P1 LDG.E R13, desc[UR4][R12.64] ;  /* 0x000000040c0d1981 */ /* 0x000f22000c1e1900 */
[----:B------:R-:W0:Y:S01]  /*0780*/  LDC.64 R8, c[0x0][0x388] ;  /* 0x0000e200ff087b82 */ /* 0x000e220000000a00 */
[----:B-1----:R-:W-:Y:S01]  /*0790*/  @P1 IMAD.WIDE R10, R15, 0x4, R10 ;  /* 0x000000040f0a1825 */ /* 0x002fe200078e020a */
[----:B------:R-:W-:Y:S02]  /*07a0*/  @!P0 IADD3 R17, PT, PT, R20, R21, RZ ;  /* 0x0000001514118210 */ /* 0x000fe40007ffe0ff */
[----:B--2---:R-:W-:Y:S01]  /*07b0*/  @P1 LEA R4, P2, R2, R4, 0x2 ;  /* 0x0000000402041211 */ /* 0x004fe200078410ff */
[----:B------:R-:W-:-:S03]  /*07c0*/  @!P0 IMAD R21, R21, R3, R0 ;  /* 0x0000000315158224 */ /* 0x000fc600078e0200 */
[----:B------:R-:W-:Y:S01]  /*07d0*/  @P1 LEA.HI.X R5, R2, R5, R14, 0x2, P2 ;  /* 0x0000000502051211 */ /* 0x000fe200010f140e */
[----:B------:R-:W-:Y:S01]  /*07e0*/  @P1 IMAD.WIDE R14, R3, 0x4, R10 ;  /* 0x00000004030e1825 */ /* 0x000fe200078e020a */
[----:B------:R-:W4:Y:S03]  /*07f0*/  @P1 LDG.E R2, desc[UR4][R10.64] ;  /* 0x000000040a021981 */ /* 0x000f26000c1e1900 */
[----:B---3--:R-:W-:Y:S01]  /*0800*/  @!P0 IMAD.WIDE.U32 R6, R17, 0x4, R6 ;  /* 0x0000000411068825 */ /* 0x008fe200078e0006 */
[----:B------:R-:W2:Y:S04]  /*0810*/  @P1 LDG.E R5, desc[UR4][R4.64+0x4] ;  /* 0x0000040404051981 */ /* 0x000ea8000c1e1900 */
[----:B------:R-:W2:Y:S01]  /*0820*/  @P1 LDG.E R14, desc[UR4][R14.64] ;  /* 0x000000040e0e1981 */ /* 0x000ea2000c1e1900 */
[----:B0-----:R-:W-:-:S03]  /*0830*/  @!P0 IMAD.WIDE R8, R21, 0x4, R8 ;  /* 0x0000000415088825 */ /* 0x001fc600078e0208 */
[----:B------:R-:W3:Y:S04]  /*0840*/  @!P0 LDG.E R7, desc[UR4][R6.64] ;  /* 0x0000000406078981 */ /* 0x000ee8000c1e1900 */
[----:B------:R-:W3:Y:S01]  /*0850*/  @!P0 LDG.E R8, desc[UR4][R8.64] ;  /* 0x0000000408088981 */ /* 0x000ee2000c1e1900 */
[----:B----4-:R-:W-:-:S04]  /*0860*/  @P1 IMAD R2, R13, R2, R24 ;  /* 0x000000020d021224 */ /* 0x010fc800078e0218 */
[----:B--2---:R-:W-:-:S04]  /*0870*/  @P1 IMAD R24, R5, R14, R2 ;  /* 0x0000000e05181224 */ /* 0x004fc800078e0202 */
[----:B---3--:R-:W-:-:S07]  /*0880*/  @!P0 IMAD R24, R7, R8, R24 ;  /* 0x0000000807188224 */ /* 0x008fce00078e0218 */
.L_x_0:
[----:B------:R-:W0:Y:S01]  /*0890*/  LDC.64 R4, c[0x0][0x390] ;  /* 0x0000e400ff047b82 */ /* 0x000e220000000a00 */
[----:B------:R-:W-:-:S04]  /*08a0*/  IMAD R3, R19, R3, R0 ;  /* 0x0000000313037224 */ /* 0x000fc800078e0200 */
[----:B0-----:R-:W-:-:S05]  /*08b0*/  IMAD.WIDE R2, R3, 0x4, R4 ;  /* 0x0000000403027825 */ /* 0x001fca00078e0204 */
[----:B------:R-:W-:Y:S01]  /*08c0*/  STG.E desc[UR4][R2.64], R24 ;  /* 0x0000001802007986 */ /* 0x000fe2000c101904 */
[----:B------:R-:W-:Y:S05]  /*08d0*/  EXIT ;  /* 0x000000000000794d */ /* 0x000fea0003800000 */
.L_x_4:
[----:B------:R-:W-:-:S00]  /*08e0*/  BRA `(.L_x_4) ;  /* 0xfffffffc00fc7947 */ /* 0x000fc0000383ffff */
[----:B------:R-:W-:-:S00]  /*08f0*/  NOP ;  /* 0x0000000000007918 */ /* 0x000fc00000000000 */
        /* <DEDUP_REMOVED lines=8> */
.L_x_5:


//--------------------- .nv.shared.reserved.0     --------------------------
	.section	.nv.shared.reserved.0,"aw",@nobits
	.weak		__nv_reservedSMEM_offset_0_alias
	.size		__nv_reservedSMEM_offset_0_alias, 0, 64
	.other		__nv_reservedSMEM_offset_0_alias,@"STO_CUDA_RESERVED_SHARED STV_DEFAULT"
__nv_reservedSMEM_offset_0_alias:
	.zero		0
	.zero		64


//--------------------- .nv.constant0._Z6matMulPiS_S_iii --------------------------
	.section	.nv.constant0._Z6matMulPiS_S_iii,"a",@progbits
	.sectionflags	@""
	.align	4
.nv.constant0._Z6matMulPiS_S_iii:
	.zero		932


//--------------------- SYMBOLS --------------------------

	.type		.nv.reservedSmem.offset0,@object
	.size		.nv.reservedSmem.offset0,0x4
